	.headerflags	@"EF_CUDA_TEXMODE_UNIFIED EF_CUDA_64BIT_ADDRESS EF_CUDA_ACCELERATORS EF_CUDA_SM90 EF_CUDA_VIRTUAL_SM(EF_CUDA_SM90)"
	.elftype	@"ET_EXEC"


//--------------------- .nv.info                  --------------------------
	.section	.nv.info,"",@"SHT_CUDA_INFO"
	.align	4


	//----- nvinfo : EIATTR_REGCOUNT
	.align		4
        /*0000*/ 	.byte	0x04, 0x2f
        /*0002*/ 	.short	(.L_3 - .L_2)
	.align		4
.L_2:
        /*0004*/ 	.word	index@(triton_poi_fused__native_batch_norm_legit_no_training_convolution_gelu_3)
        /*0008*/ 	.word	0x0000002c


	//----- nvinfo : EIATTR_MIN_STACK_SIZE
	.align		4
.L_3:
        /*000c*/ 	.byte	0x04, 0x12
        /*000e*/ 	.short	(.L_5 - .L_4)
	.align		4
.L_4:
        /*0010*/ 	.word	index@(triton_poi_fused__native_batch_norm_legit_no_training_convolution_gelu_3)
        /*0014*/ 	.word	0x00000000


	//----- nvinfo : EIATTR_FRAME_SIZE
	.align		4
.L_5:
        /*0018*/ 	.byte	0x04, 0x11
        /*001a*/ 	.short	(.L_7 - .L_6)
	.align		4
.L_6:
        /*001c*/ 	.word	index@(triton_poi_fused__native_batch_norm_legit_no_training_convolution_gelu_3)
        /*0020*/ 	.word	0x00000000


	//----- nvinfo : EIATTR_MIN_STACK_SIZE
	.align		4
.L_7:
        /*0024*/ 	.byte	0x04, 0x12
        /*0026*/ 	.short	(.L_9 - .L_8)
	.align		4
.L_8:
        /*0028*/ 	.word	index@(triton_poi_fused__native_batch_norm_legit_no_training_convolution_gelu_3)
        /*002c*/ 	.word	0x00000000
.L_9:


//--------------------- .nv.info.triton_poi_fused__native_batch_norm_legit_no_training_convolution_gelu_3 --------------------------
	.section	.nv.info.triton_poi_fused__native_batch_norm_legit_no_training_convolution_gelu_3,"",@"SHT_CUDA_INFO"
	.sectionflags	@""
	.align	4


	//----- nvinfo : EIATTR_CUDA_API_VERSION
	.align		4
        /*0000*/ 	.byte	0x04, 0x37
        /*0002*/ 	.short	(.L_11 - .L_10)
.L_10:
        /*0004*/ 	.word	0x0000007c


	//----- nvinfo : EIATTR_KPARAM_INFO
	.align		4
.L_11:
        /*0008*/ 	.byte	0x04, 0x17
        /*000a*/ 	.short	(.L_13 - .L_12)
.L_12:
        /*000c*/ 	.word	0x00000000
        /*0010*/ 	.short	0x0007
        /*0012*/ 	.short	0x0038
        /*0014*/ 	.byte	0x00, 0xf0, 0x11, 0x00


	//----- nvinfo : EIATTR_KPARAM_INFO
	.align		4
.L_13:
        /*0018*/ 	.byte	0x04, 0x17
        /*001a*/ 	.short	(.L_15 - .L_14)
.L_14:
        /*001c*/ 	.word	0x00000000
        /*0020*/ 	.short	0x0006
        /*0022*/ 	.short	0x0030
        /*0024*/ 	.byte	0x00, 0xf4, 0x21, 0x00


	//----- nvinfo : EIATTR_KPARAM_INFO
	.align		4
.L_15:
        /*0028*/ 	.byte	0x04, 0x17
        /*002a*/ 	.short	(.L_17 - .L_16)
.L_16:
        /*002c*/ 	.word	0x00000000
        /*0030*/ 	.short	0x0005
        /*0032*/ 	.short	0x0028
        /*0034*/ 	.byte	0x00, 0xf4, 0x21, 0x00


	//----- nvinfo : EIATTR_KPARAM_INFO
	.align		4
.L_17:
        /*0038*/ 	.byte	0x04, 0x17
        /*003a*/ 	.short	(.L_19 - .L_18)
.L_18:
        /*003c*/ 	.word	0x00000000
        /*0040*/ 	.short	0x0004
        /*0042*/ 	.short	0x0020
        /*0044*/ 	.byte	0x00, 0xf4, 0x21, 0x00


	//----- nvinfo : EIATTR_KPARAM_INFO
	.align		4
.L_19:
        /*0048*/ 	.byte	0x04, 0x17
        /*004a*/ 	.short	(.L_21 - .L_20)
.L_20:
        /*004c*/ 	.word	0x00000000
        /*0050*/ 	.short	0x0003
        /*0052*/ 	.short	0x0018
        /*0054*/ 	.byte	0x00, 0xf4, 0x21, 0x00


	//----- nvinfo : EIATTR_KPARAM_INFO
	.align		4
.L_21:
        /*0058*/ 	.byte	0x04, 0x17
        /*005a*/ 	.short	(.L_23 - .L_22)
.L_22:
        /*005c*/ 	.word	0x00000000
        /*0060*/ 	.short	0x0002
        /*0062*/ 	.short	0x0010
        /*0064*/ 	.byte	0x00, 0xf4, 0x21, 0x00


	//----- nvinfo : EIATTR_KPARAM_INFO
	.align		4
.L_23:
        /*0068*/ 	.byte	0x04, 0x17
        /*006a*/ 	.short	(.L_25 - .L_24)
.L_24:
        /*006c*/ 	.word	0x00000000
        /*0070*/ 	.short	0x0001
        /*0072*/ 	.short	0x0008
        /*0074*/ 	.byte	0x00, 0xf4, 0x21, 0x00


	//----- nvinfo : EIATTR_KPARAM_INFO
	.align		4
.L_25:
        /*0078*/ 	.byte	0x04, 0x17
        /*007a*/ 	.short	(.L_27 - .L_26)
.L_26:
        /*007c*/ 	.word	0x00000000
        /*0080*/ 	.short	0x0000
        /*0082*/ 	.short	0x0000
        /*0084*/ 	.byte	0x00, 0xf4, 0x21, 0x00


	//----- nvinfo : EIATTR_SPARSE_MMA_MASK
	.align		4
.L_27:
        /*0088*/ 	.byte	0x03, 0x50
        /*008a*/ 	.short	0x0000


	//----- nvinfo : EIATTR_MAXREG_COUNT
	.align		4
        /*008c*/ 	.byte	0x03, 0x1b
        /*008e*/ 	.short	0x00ff


	//----- nvinfo : EIATTR_EXIT_INSTR_OFFSETS
	.align		4
        /*0090*/ 	.byte	0x04, 0x1c
        /*0092*/ 	.short	(.L_29 - .L_28)


	//   ....[0]....
.L_28:
        /*0094*/ 	.word	0x00001a70


	//----- nvinfo : EIATTR_REQNTID
	.align		4
.L_29:
        /*0098*/ 	.byte	0x04, 0x10
        /*009a*/ 	.short	(.L_31 - .L_30)
.L_30:
        /*009c*/ 	.word	0x00000080
        /*00a0*/ 	.word	0x00000001
        /*00a4*/ 	.word	0x00000001


	//----- nvinfo : EIATTR_CBANK_PARAM_SIZE
	.align		4
.L_31:
        /*00a8*/ 	.byte	0x03, 0x19
        /*00aa*/ 	.short	0x003c


	//----- nvinfo : EIATTR_PARAM_CBANK
	.align		4
        /*00ac*/ 	.byte	0x04, 0x0a
        /*00ae*/ 	.short	(.L_33 - .L_32)
	.align		4
.L_32:
        /*00b0*/ 	.word	index@(.nv.constant0.triton_poi_fused__native_batch_norm_legit_no_training_convolution_gelu_3)
        /*00b4*/ 	.short	0x0210
        /*00b6*/ 	.short	0x003c


	//----- nvinfo : EIATTR_SW_WAR
	.align		4
.L_33:
        /*00b8*/ 	.byte	0x04, 0x36
        /*00ba*/ 	.short	(.L_35 - .L_34)
.L_34:
        /*00bc*/ 	.word	0x00000008
.L_35:


//--------------------- .nv.callgraph             --------------------------
	.section	.nv.callgraph,"",@"SHT_CUDA_CALLGRAPH"
	.align	4
	.sectionentsize	8
	.align		4
        /*0000*/ 	.word	0x00000000
	.align		4
        /*0004*/ 	.word	0xffffffff
	.align		4
        /*0008*/ 	.word	0x00000000
	.align		4
        /*000c*/ 	.word	0xfffffffe
	.align		4
        /*0010*/ 	.word	0x00000000
	.align		4
        /*0014*/ 	.word	0xfffffffd
	.align		4
        /*0018*/ 	.word	0x00000000
	.align		4
        /*001c*/ 	.word	0xfffffffc


//--------------------- .nv.constant4             --------------------------
	.section	.nv.constant4,"a",@progbits
	.align	8
	.align		8
.nv.constant4:
        /*0000*/ 	.dword	_$_str
	.align		8
        /*0008*/ 	.dword	_$_str_$_2


//--------------------- .text.triton_poi_fused__native_batch_norm_legit_no_training_convolution_gelu_3 --------------------------
	.section	.text.triton_poi_fused__native_batch_norm_legit_no_training_convolution_gelu_3,"ax",@progbits
	.align	128
        .global         triton_poi_fused__native_batch_norm_legit_no_training_convolution_gelu_3
        .type           triton_poi_fused__native_batch_norm_legit_no_training_convolution_gelu_3,@function
        .size           triton_poi_fused__native_batch_norm_legit_no_training_convolution_gelu_3,(.L_x_1 - triton_poi_fused__native_batch_norm_legit_no_training_convolution_gelu_3)
        .other          triton_poi_fused__native_batch_norm_legit_no_training_convolution_gelu_3,@"STO_CUDA_ENTRY STV_DEFAULT"
triton_poi_fused__native_batch_norm_legit_no_training_convolution_gelu_3:
.text.triton_poi_fused__native_batch_norm_legit_no_training_convolution_gelu_3:
[----:B------:R-:W-:Y:S01]  /*0000*/  LDC R1, c[0x0][0x28] ;  /* 0x00000a00ff017b82 */ /* 0x000fe20000000800 */
[----:B------:R-:W1:Y:S07]  /*0010*/  S2R R0, SR_TID.X ;  /* 0x0000000000007919 */ /* 0x000e6e0000002100 */
[----:B------:R-:W2:Y:S01]  /*0020*/  LDC.64 R38, c[0x0][0x230] ;  /* 0x00008c00ff267b82 */ /* 0x000ea20000000a00 */
[----:B------:R-:W-:Y:S01]  /*0030*/  ULDC.64 UR4, c[0x0][0x208] ;  /* 0x0000820000047ab9 */ /* 0x000fe20000000a00 */
[----:B------:R-:W3:Y:S06]  /*0040*/  S2R R3, SR_CTAID.X ;  /* 0x0000000000037919 */ /* 0x000eec0000002500 */
[----:B------:R-:W4:Y:S08]  /*0050*/  LDC.64 R36, c[0x0][0x220] ;  /* 0x00008800ff247b82 */ /* 0x000f300000000a00 */
[----:B------:R-:W5:Y:S01]  /*0060*/  LDC.64 R40, c[0x0][0x210] ;  /* 0x00008400ff287b82 */ /* 0x000f620000000a00 */
[----:B------:R-:W-:-:S07]  /*0070*/  HFMA2.MMA R18, -RZ, RZ, 1.625, 0 ;  /* 0x3e800000ff127435 */ /* 0x000fce00000001ff */
[----:B------:R-:W5:Y:S08]  /*0080*/  LDC.64 R28, c[0x0][0x228] ;  /* 0x00008a00ff1c7b82 */ /* 0x000f700000000a00 */
[----:B------:R-:W5:Y:S01]  /*0090*/  LDC.64 R26, c[0x0][0x238] ;  /* 0x00008e00ff1a7b82 */ /* 0x000f620000000a00 */
[----:B-1----:R-:W-:Y:S01]  /*00a0*/  SHF.L.U32 R0, R0, 0x2, RZ ;  /* 0x0000000200007819 */ /* 0x002fe200000006ff */
[----:B------:R-:W-:-:S03]  /*00b0*/  ULDC.64 UR6, c[0x0][0x218] ;  /* 0x0000860000067ab9 */ /* 0x000fc60000000a00 */
[----:B------:R-:W-:-:S03]  /*00c0*/  LOP3.LUT R0, R0, 0x1fc, RZ, 0xc0, !PT ;  /* 0x000001fc00007812 */ /* 0x000fc600078ec0ff */
[----:B------:R-:W1:Y:S01]  /*00d0*/  LDC.64 R24, c[0x0][0x240] ;  /* 0x00009000ff187b82 */ /* 0x000e620000000a00 */
[----:B---3--:R-:W-:-:S05]  /*00e0*/  LEA R2, R3, R0, 0xa ;  /* 0x0000000003027211 */ /* 0x008fca00078e50ff */
[----:B------:R-:W-:-:S05]  /*00f0*/  IMAD.HI R0, R2, 0x2aaaaaab, RZ ;  /* 0x2aaaaaab02007827 */ /* 0x000fca00078e02ff */
[----:B------:R-:W-:-:S04]  /*0100*/  SHF.R.U32.HI R3, RZ, 0x1f, R0 ;  /* 0x0000001fff037819 */ /* 0x000fc80000011600 */
[----:B------:R-:W-:-:S05]  /*0110*/  LEA.HI R3, R0, R3, RZ, 0x1d ;  /* 0x0000000300037211 */ /* 0x000fca00078fe8ff */
[----:B------:R-:W-:-:S04]  /*0120*/  IMAD R17, R3, -0x30, R2 ;  /* 0xffffffd003117824 */ /* 0x000fc800078e0202 */
[----:B--2---:R-:W-:-:S06]  /*0130*/  IMAD.WIDE R12, R17, 0x4, R38 ;  /* 0x00000004110c7825 */ /* 0x004fcc00078e0226 */
[----:B------:R-:W2:Y:S01]  /*0140*/  LDG.E.EL.128 R12, desc[UR4][R12.64] ;  /* 0x000000040c0c7981 */ /* 0x000ea2000c2e1d00 */
[----:B----4-:R-:W-:-:S04]  /*0150*/  IMAD.WIDE R4, R17, 0x4, R36 ;  /* 0x0000000411047825 */ /* 0x010fc800078e0224 */
[----:B-----5:R-:W-:Y:S02]  /*0160*/  IMAD.WIDE R40, R2, 0x4, R40 ;  /* 0x0000000402287825 */ /* 0x020fe400078e0228 */
[----:B------:R-:W3:Y:S04]  /*0170*/  LDG.E.EL.128 R4, desc[UR4][R4.64] ;  /* 0x0000000404047981 */ /* 0x000ee8000c2e1d00 */
[----:B------:R-:W3:Y:S01]  /*0180*/  LDG.E.128 R20, desc[UR4][R40.64] ;  /* 0x0000000428147981 */ /* 0x000ee2000c1e1d00 */
[----:B0-----:R-:W-:-:S06]  /*0190*/  IMAD.WIDE R8, R17, 0x4, R28 ;  /* 0x0000000411087825 */ /* 0x001fcc00078e021c */
[----:B------:R-:W4:Y:S01]  /*01a0*/  LDG.E.EL.128 R8, desc[UR4][R8.64] ;  /* 0x0000000408087981 */ /* 0x000f22000c2e1d00 */
[----:B--2---:R-:W-:Y:S01]  /*01b0*/  FADD R0, R12, 9.9999997473787516356e-06 ;  /* 0x3727c5ac0c007421 */ /* 0x004fe20000000000 */
[----:B------:R-:W-:-:S05]  /*01c0*/  FADD R13, R13, 9.9999997473787516356e-06 ;  /* 0x3727c5ac0d0d7421 */ /* 0x000fca0000000000 */
[----:B------:R-:W0:Y:S01]  /*01d0*/  MUFU.SQRT R0, R0 ;  /* 0x0000000000007308 */ /* 0x000e220000002000 */
[----:B------:R-:W-:-:S07]  /*01e0*/  FADD R15, R15, 9.9999997473787516356e-06 ;  /* 0x3727c5ac0f0f7421 */ /* 0x000fce0000000000 */
[----:B------:R-:W2:Y:S01]  /*01f0*/  MUFU.SQRT R13, R13 ;  /* 0x0000000d000d7308 */ /* 0x000ea20000002000 */
[----:B------:R-:W-:-:S07]  /*0200*/  FADD R14, R14, 9.9999997473787516356e-06 ;  /* 0x3727c5ac0e0e7421 */ /* 0x000fce0000000000 */
[----:B------:R-:W5:Y:S01]  /*0210*/  MUFU.SQRT R12, R15 ;  /* 0x0000000f000c7308 */ /* 0x000f620000002000 */
[----:B0-----:R-:W-:Y:S02]  /*0220*/  FSETP.GT.AND P6, PT, R0, 8.50705917302346158658e+37, PT ;  /* 0x7e8000000000780b */ /* 0x001fe40003fc4000 */
[----:B--2---:R-:W-:-:S05]  /*0230*/  FSETP.GT.AND P5, PT, R13, 8.50705917302346158658e+37, PT ;  /* 0x7e8000000d00780b */ /* 0x004fca0003fa4000 */
[----:B------:R-:W0:Y:S01]  /*0240*/  MUFU.SQRT R14, R14 ;  /* 0x0000000e000e7308 */ /* 0x000e220000002000 */
[C---:B------:R-:W-:Y:S02]  /*0250*/  FSETP.GEU.AND P3, PT, R13.reuse, 1.175494350822287508e-38, PT ;  /* 0x008000000d00780b */ /* 0x040fe40003f6e000 */
[----:B------:R-:W-:Y:S02]  /*0260*/  FSETP.GEU.AND P4, PT, R0, 1.175494350822287508e-38, PT ;  /* 0x008000000000780b */ /* 0x000fe40003f8e000 */
[----:B-----5:R-:W-:Y:S01]  /*0270*/  FSETP.GT.AND P0, PT, R12, 8.50705917302346158658e+37, PT ;  /* 0x7e8000000c00780b */ /* 0x020fe20003f04000 */
[----:B------:R-:W-:Y:S01]  /*0280*/  @P6 FMUL R0, R0, 0.25 ;  /* 0x3e80000000006820 */ /* 0x000fe20000400000 */
[----:B------:R-:W-:Y:S02]  /*0290*/  FSEL R16, R18, 1, P6 ;  /* 0x3f80000012107808 */ /* 0x000fe40003000000 */
[----:B------:R-:W-:Y:S01]  /*02a0*/  FSETP.GEU.AND P6, PT, R12, 1.175494350822287508e-38, PT ;  /* 0x008000000c00780b */ /* 0x000fe20003fce000 */
[----:B------:R-:W-:Y:S01]  /*02b0*/  @P5 FMUL R13, R13, 0.25 ;  /* 0x3e8000000d0d5820 */ /* 0x000fe20000400000 */
[----:B0-----:R-:W-:-:S03]  /*02c0*/  FSETP.GT.AND P2, PT, R14, 8.50705917302346158658e+37, PT ;  /* 0x7e8000000e00780b */ /* 0x001fc60003f44000 */
[----:B------:R-:W-:Y:S01]  /*02d0*/  @!P3 FMUL R13, R13, 16777216 ;  /* 0x4b8000000d0db820 */ /* 0x000fe20000400000 */
[----:B------:R-:W-:-:S03]  /*02e0*/  FSETP.GEU.AND P1, PT, R14, 1.175494350822287508e-38, PT ;  /* 0x008000000e00780b */ /* 0x000fc60003f2e000 */
[----:B------:R-:W0:Y:S01]  /*02f0*/  MUFU.RCP R32, R13 ;  /* 0x0000000d00207308 */ /* 0x000e220000001000 */
[----:B------:R-:W-:Y:S01]  /*0300*/  @P0 FMUL R12, R12, 0.25 ;  /* 0x3e8000000c0c0820 */ /* 0x000fe20000400000 */
[----:B------:R-:W-:-:S03]  /*0310*/  FSEL R15, R18, 1, P5 ;  /* 0x3f800000120f7808 */ /* 0x000fc60002800000 */
[----:B------:R-:W-:Y:S01]  /*0320*/  @!P6 FMUL R12, R12, 16777216 ;  /* 0x4b8000000c0ce820 */ /* 0x000fe20000400000 */
[----:B------:R-:W-:Y:S01]  /*0330*/  @!P4 FMUL R0, R0, 16777216 ;  /* 0x4b8000000000c820 */ /* 0x000fe20000400000 */
[----:B------:R-:W-:Y:S01]  /*0340*/  @P2 FMUL R14, R14, 0.25 ;  /* 0x3e8000000e0e2820 */ /* 0x000fe20000400000 */
[----:B------:R-:W-:Y:S02]  /*0350*/  @!P3 FMUL R15, R15, 16777216 ;  /* 0x4b8000000f0fb820 */ /* 0x000fe40000400000 */
[----:B------:R2:W5:Y:S01]  /*0360*/  MUFU.RCP R3, R0 ;  /* 0x0000000000037308 */ /* 0x0005620000001000 */
[----:B------:R-:W-:-:S07]  /*0370*/  @!P1 FMUL R14, R14, 16777216 ;  /* 0x4b8000000e0e9820 */ /* 0x000fce0000400000 */
[----:B------:R-:W1:Y:S01]  /*0380*/  MUFU.RCP R12, R12 ;  /* 0x0000000c000c7308 */ /* 0x000e620000001000 */
[----:B--2---:R-:W-:Y:S01]  /*0390*/  MOV R0, 0x3e800000 ;  /* 0x3e80000000007802 */ /* 0x004fe20000000f00 */
[----:B0-----:R-:W-:-:S03]  /*03a0*/  FMUL R32, R32, R15 ;  /* 0x0000000f20207220 */ /* 0x001fc60000400000 */
[----:B------:R-:W-:-:S03]  /*03b0*/  FSEL R15, R0, 1, P0 ;  /* 0x3f800000000f7808 */ /* 0x000fc60000000000 */
[----:B------:R0:W2:Y:S01]  /*03c0*/  MUFU.RCP R30, R14 ;  /* 0x0000000e001e7308 */ /* 0x0000a20000001000 */
[----:B------:R-:W-:Y:S01]  /*03d0*/  @!P4 FMUL R16, R16, 16777216 ;  /* 0x4b8000001010c820 */ /* 0x000fe20000400000 */
[----:B------:R-:W-:Y:S01]  /*03e0*/  @!P6 FMUL R15, R15, 16777216 ;  /* 0x4b8000000f0fe820 */ /* 0x000fe20000400000 */
[----:B------:R-:W-:Y:S01]  /*03f0*/  FSEL R13, R18, 1, P2 ;  /* 0x3f800000120d7808 */ /* 0x000fe20001000000 */
[----:B---3--:R-:W-:Y:S01]  /*0400*/  FADD R4, R20, R4 ;  /* 0x0000000414047221 */ /* 0x008fe20000000000 */
[----:B-----5:R-:W-:Y:S01]  /*0410*/  FMUL R3, R3, R16 ;  /* 0x0000001003037220 */ /* 0x020fe20000400000 */
[----:B-1----:R-:W-:Y:S02]  /*0420*/  FMUL R20, R12, R15 ;  /* 0x0000000f0c147220 */ /* 0x002fe40000400000 */
[----:B------:R-:W-:Y:S01]  /*0430*/  @!P1 FMUL R13, R13, 16777216 ;  /* 0x4b8000000d0d9820 */ /* 0x000fe20000400000 */
[----:B0-----:R-:W-:-:S04]  /*0440*/  IMAD.WIDE R14, R17, 0x4, R26 ;  /* 0x00000004110e7825 */ /* 0x001fc800078e021a */
[----:B------:R-:W-:-:S04]  /*0450*/  IMAD.WIDE R16, R17, 0x4, R24 ;  /* 0x0000000411107825 */ /* 0x000fc800078e0218 */
[----:B--2---:R-:W-:Y:S02]  /*0460*/  FMUL R30, R30, R13 ;  /* 0x0000000d1e1e7220 */ /* 0x004fe40000400000 */
[----:B------:R-:W2:Y:S04]  /*0470*/  LDG.E.EL.128 R12, desc[UR4][R14.64] ;  /* 0x000000040e0c7981 */ /* 0x000ea8000c2e1d00 */
[----:B------:R-:W2:Y:S01]  /*0480*/  LDG.E.EL.128 R16, desc[UR4][R16.64] ;  /* 0x0000000410107981 */ /* 0x000ea2000c2e1d00 */
[----:B----4-:R-:W-:Y:S01]  /*0490*/  FADD R8, -R8, R4 ;  /* 0x0000000408087221 */ /* 0x010fe20000000100 */
[----:B------:R-:W-:-:S03]  /*04a0*/  FADD R5, R21, R5 ;  /* 0x0000000515057221 */ /* 0x000fc60000000000 */
[----:B------:R-:W-:Y:S01]  /*04b0*/  FMUL R3, R8, R3 ;  /* 0x0000000308037220 */ /* 0x000fe20000400000 */
[----:B------:R-:W-:-:S04]  /*04c0*/  FADD R9, -R9, R5 ;  /* 0x0000000509097221 */ /* 0x000fc80000000100 */
[----:B------:R-:W-:Y:S01]  /*04d0*/  FMUL R32, R9, R32 ;  /* 0x0000002009207220 */ /* 0x000fe20000400000 */
[----:B------:R-:W-:Y:S01]  /*04e0*/  HFMA2.MMA R8, -RZ, RZ, 0.470947265625, -12.46875 ;  /* 0x3789ca3cff087435 */ /* 0x000fe200000001ff */
[----:B------:R-:W-:-:S04]  /*04f0*/  FADD R7, R23, R7 ;  /* 0x0000000717077221 */ /* 0x000fc80000000000 */
[----:B------:R-:W-:Y:S01]  /*0500*/  FADD R11, -R11, R7 ;  /* 0x000000070b0b7221 */ /* 0x000fe20000000100 */
[----:B------:R-:W-:-:S03]  /*0510*/  FADD R6, R22, R6 ;  /* 0x0000000616067221 */ /* 0x000fc60000000000 */
[----:B------:R-:W-:Y:S01]  /*0520*/  FMUL R20, R20, R11 ;  /* 0x0000000b14147220 */ /* 0x000fe20000400000 */
[----:B------:R-:W-:-:S04]  /*0530*/  FADD R21, -R10, R6 ;  /* 0x000000060a157221 */ /* 0x000fc80000000100 */
[----:B------:R-:W-:Y:S01]  /*0540*/  FMUL R30, R21, R30 ;  /* 0x0000001e151e7220 */ /* 0x000fe20000400000 */
[----:B------:R-:W-:Y:S01]  /*0550*/  HFMA2.MMA R21, -RZ, RZ, -0.74462890625, 604.5 ;  /* 0xb9f560b9ff157435 */ /* 0x000fe200000001ff */
[----:B------:R-:W-:Y:S01]  /*0560*/  MOV R33, 0x3f20d842 ;  /* 0x3f20d84200217802 */ /* 0x000fe20000000f00 */
[----:B--2---:R-:W-:-:S04]  /*0570*/  FFMA R3, R12, R3, R16 ;  /* 0x000000030c037223 */ /* 0x004fc80000000010 */
[----:B------:R-:W-:-:S04]  /*0580*/  FMUL R12, R3, 0.70710676908493041992 ;  /* 0x3f3504f3030c7820 */ /* 0x000fc80000400000 */
[----:B------:R-:W-:-:S05]  /*0590*/  FADD.FTZ R9, |R12|, -RZ ;  /* 0x800000ff0c097221 */ /* 0x000fca0000010200 */
[----:B------:R-:W-:Y:S01]  /*05a0*/  FSETP.GE.AND P0, PT, R9, 1.0029599666595458984, PT ;  /* 0x3f8060fe0900780b */ /* 0x000fe20003f06000 */
[----:B------:R-:W-:Y:S01]  /*05b0*/  HFMA2.MMA R16, -RZ, RZ, -0.74462890625, 604.5 ;  /* 0xb9f560b9ff107435 */ /* 0x000fe200000001ff */
[----:B------:R-:W-:-:S04]  /*05c0*/  FFMA R32, R13, R32, R17 ;  /* 0x000000200d207223 */ /* 0x000fc80000000011 */
[----:B------:R-:W-:-:S07]  /*05d0*/  FMUL R13, R32, 0.70710676908493041992 ;  /* 0x3f3504f3200d7820 */ /* 0x000fce0000400000 */
[----:B------:R-:W-:Y:S01]  /*05e0*/  @!P0 MOV R8, 0x38b1e96a ;  /* 0x38b1e96a00088802 */ /* 0x000fe20000000f00 */
[----:B------:R-:W-:Y:S01]  /*05f0*/  @!P0 FMUL R9, R12, R12 ;  /* 0x0000000c0c098220 */ /* 0x000fe20000400000 */
[----:B------:R-:W-:-:S05]  /*0600*/  @!P0 MOV R16, 0xba574d20 ;  /* 0xba574d2000108802 */ /* 0x000fca0000000f00 */
[----:B------:R-:W-:Y:S01]  /*0610*/  FFMA.FTZ R11, R9, R8, R16 ;  /* 0x00000008090b7223 */ /* 0x000fe20000010010 */
[----:B------:R-:W-:Y:S01]  /*0620*/  HFMA2.MMA R8, -RZ, RZ, 0.958984375, -6.1690807342529296875e-05 ;  /* 0x3bac840bff087435 */ /* 0x000fe200000001ff */
[----:B------:R-:W-:-:S05]  /*0630*/  FADD.FTZ R10, |R13|, -RZ ;  /* 0x800000ff0d0a7221 */ /* 0x000fca0000010200 */
[----:B------:R-:W-:Y:S02]  /*0640*/  @!P0 MOV R8, 0x3baad5ea ;  /* 0x3baad5ea00088802 */ /* 0x000fe40000000f00 */
[----:B------:R-:W-:-:S03]  /*0650*/  FSETP.GE.AND P1, PT, R10, 1.0029599666595458984, PT ;  /* 0x3f8060fe0a00780b */ /* 0x000fc60003f26000 */
[----:B------:R-:W-:Y:S01]  /*0660*/  FFMA.FTZ R11, R11, R9, R8 ;  /* 0x000000090b0b7223 */ /* 0x000fe20000010008 */
[----:B------:R-:W-:Y:S01]  /*0670*/  HFMA2.MMA R8, -RZ, RZ, -1.26171875, -2.110004425048828125e-05 ;  /* 0xbd0c8162ff087435 */ /* 0x000fe200000001ff */
[----:B------:R-:W-:-:S05]  /*0680*/  MOV R17, 0x3789ca3c ;  /* 0x3789ca3c00117802 */ /* 0x000fca0000000f00 */
[----:B------:R-:W-:-:S03]  /*0690*/  @!P0 MOV R8, 0xbcdc1be7 ;  /* 0xbcdc1be700088802 */ /* 0x000fc60000000f00 */
[----:B------:R-:W-:Y:S01]  /*06a0*/  @!P1 MOV R17, 0x38b1e96a ;  /* 0x38b1e96a00119802 */ /* 0x000fe20000000f00 */
[----:B------:R-:W-:Y:S01]  /*06b0*/  @!P1 FMUL R10, R13, R13 ;  /* 0x0000000d0d0a9220 */ /* 0x000fe20000400000 */
[----:B------:R-:W-:Y:S01]  /*06c0*/  @!P1 MOV R21, 0xba574d20 ;  /* 0xba574d2000159802 */ /* 0x000fe20000000f00 */
[----:B------:R-:W-:Y:S01]  /*06d0*/  FFMA.FTZ R11, R11, R9, R8 ;  /* 0x000000090b0b7223 */ /* 0x000fe20000010008 */
[----:B------:R-:W-:-:S03]  /*06e0*/  HFMA2.MMA R8, -RZ, RZ, 1.52734375, -41152 ;  /* 0x3e1cf906ff087435 */ /* 0x000fc600000001ff */
[----:B------:R-:W-:Y:S01]  /*06f0*/  FFMA.FTZ R16, R10, R17, R21 ;  /* 0x000000110a107223 */ /* 0x000fe20000010015 */
[----:B------:R-:W-:Y:S02]  /*0700*/  MOV R17, 0x3bac840b ;  /* 0x3bac840b00117802 */ /* 0x000fe40000000f00 */
[----:B------:R-:W-:Y:S02]  /*0710*/  @!P1 MOV R17, 0x3baad5ea ;  /* 0x3baad5ea00119802 */ /* 0x000fe40000000f00 */
[----:B------:R-:W-:-:S03]  /*0720*/  @!P0 MOV R8, 0x3de718af ;  /* 0x3de718af00088802 */ /* 0x000fc60000000f00 */
[----:B------:R-:W-:Y:S01]  /*0730*/  FFMA.FTZ R16, R16, R10, R17 ;  /* 0x0000000a10107223 */ /* 0x000fe20000010011 */
[----:B------:R-:W-:Y:S01]  /*0740*/  MOV R17, 0xbd0c8162 ;  /* 0xbd0c816200117802 */ /* 0x000fe20000000f00 */
[----:B------:R-:W-:Y:S01]  /*0750*/  FFMA.FTZ R11, R11, R9, R8 ;  /* 0x000000090b0b7223 */ /* 0x000fe20000010008 */
[----:B------:R-:W-:Y:S01]  /*0760*/  HFMA2.MMA R8, -RZ, RZ, 1.853515625, -0.00091457366943359375 ;  /* 0x3f6a937eff087435 */ /* 0x000fe200000001ff */
[----:B------:R-:W-:-:S05]  /*0770*/  @!P1 MOV R17, 0xbcdc1be7 ;  /* 0xbcdc1be700119802 */ /* 0x000fca0000000f00 */
[----:B------:R-:W-:Y:S01]  /*0780*/  FFMA.FTZ R16, R16, R10, R17 ;  /* 0x0000000a10107223 */ /* 0x000fe20000010011 */
[----:B------:R-:W-:Y:S02]  /*0790*/  @!P0 MOV R8, 0xbec093ac ;  /* 0xbec093ac00088802 */ /* 0x000fe40000000f00 */
[----:B------:R-:W-:Y:S02]  /*07a0*/  MOV R17, 0x3e1cf906 ;  /* 0x3e1cf90600117802 */ /* 0x000fe40000000f00 */
[----:B------:R-:W-:Y:S01]  /*07b0*/  @!P1 MOV R17, 0x3de718af ;  /* 0x3de718af00119802 */ /* 0x000fe20000000f00 */
[----:B------:R-:W-:Y:S01]  /*07c0*/  FFMA.FTZ R11, R11, R9, R8 ;  /* 0x000000090b0b7223 */ /* 0x000fe20000010008 */
[----:B------:R-:W-:-:S03]  /*07d0*/  HFMA2.MMA R8, -RZ, RZ, 1.78125, -136.25 ;  /* 0x3f20d842ff087435 */ /* 0x000fc600000001ff */
[-C--:B------:R-:W-:Y:S01]  /*07e0*/  FFMA.FTZ R16, R16, R10.reuse, R17 ;  /* 0x0000000a10107223 */ /* 0x080fe20000010011 */
[----:B------:R-:W-:Y:S02]  /*07f0*/  MOV R17, 0x3f6a937e ;  /* 0x3f6a937e00117802 */ /* 0x000fe40000000f00 */
[----:B------:R-:W-:Y:S02]  /*0800*/  @!P1 MOV R17, 0xbec093ac ;  /* 0xbec093ac00119802 */ /* 0x000fe40000000f00 */
[----:B------:R-:W-:Y:S02]  /*0810*/  @!P0 MOV R8, 0x3e0375d3 ;  /* 0x3e0375d300088802 */ /* 0x000fe40000000f00 */
[----:B------:R-:W-:Y:S01]  /*0820*/  @!P1 MOV R33, 0x3e0375d3 ;  /* 0x3e0375d300219802 */ /* 0x000fe20000000f00 */
[----:B------:R-:W-:Y:S02]  /*0830*/  FFMA.FTZ R16, R16, R10, R17 ;  /* 0x0000000a10107223 */ /* 0x000fe40000010011 */
[----:B------:R-:W-:Y:S01]  /*0840*/  FFMA.FTZ R8, R11, R9, R8 ;  /* 0x000000090b087223 */ /* 0x000fe20000010008 */
[----:B------:R-:W-:Y:S01]  /*0850*/  FSEL R9, -R9, R12, P0 ;  /* 0x0000000c09097208 */ /* 0x000fe20000000100 */
[----:B------:R-:W-:Y:S01]  /*0860*/  FFMA.FTZ R33, R16, R10, R33 ;  /* 0x0000000a10217223 */ /* 0x000fe20000010021 */
[----:B------:R-:W-:-:S03]  /*0870*/  IADD3 R16, R2, 0x200, RZ ;  /* 0x0000020002107810 */ /* 0x000fc60007ffe0ff */
[----:B------:R-:W-:Y:S02]  /*0880*/  FFMA.FTZ R34, R8, R9, R9 ;  /* 0x0000000908227223 */ /* 0x000fe40000010009 */
[----:B------:R-:W-:-:S05]  /*0890*/  IMAD.HI R8, R16, 0x2aaaaaab, RZ ;  /* 0x2aaaaaab10087827 */ /* 0x000fca00078e02ff */
[----:B------:R-:W-:-:S04]  /*08a0*/  SHF.R.U32.HI R9, RZ, 0x1f, R8 ;  /* 0x0000001fff097819 */ /* 0x000fc80000011608 */
[----:B------:R-:W-:-:S05]  /*08b0*/  LEA.HI R9, R8, R9, RZ, 0x1d ;  /* 0x0000000908097211 */ /* 0x000fca00078fe8ff */
[----:B------:R-:W-:-:S04]  /*08c0*/  IMAD R16, R9, -0x30, R16 ;  /* 0xffffffd009107824 */ /* 0x000fc800078e0210 */
[----:B------:R-:W-:Y:S01]  /*08d0*/  IMAD.WIDE R8, R16, 0x4, R38 ;  /* 0x0000000410087825 */ /* 0x000fe200078e0226 */
[----:B------:R-:W-:-:S05]  /*08e0*/  FSEL R22, -R10, R13, P1 ;  /* 0x0000000d0a167208 */ /* 0x000fca0000800100 */
[----:B------:R-:W2:Y:S01]  /*08f0*/  LDG.E.EL.128 R8, desc[UR4][R8.64] ;  /* 0x0000000408087981 */ /* 0x000ea2000c2e1d00 */
[----:B------:R-:W0:Y:S01]  /*0900*/  @P0 MUFU.EX2 R17, R34 ;  /* 0x0000002200110308 */ /* 0x000e220000000800 */
[----:B------:R-:W-:Y:S01]  /*0910*/  FFMA.FTZ R33, R33, R22, R22 ;  /* 0x0000001621217223 */ /* 0x000fe20000010016 */
[----:B------:R-:W-:Y:S01]  /*0920*/  FFMA R35, R14, R30, R18 ;  /* 0x0000001e0e237223 */ /* 0x000fe20000000012 */
[----:B------:R-:W-:-:S03]  /*0930*/  FFMA R38, R15, R20, R19 ;  /* 0x000000140f267223 */ /* 0x000fc60000000013 */
[----:B------:R-:W-:Y:S02]  /*0940*/  FMUL R20, R35, 0.70710676908493041992 ;  /* 0x3f3504f323147820 */ /* 0x000fe40000400000 */
[----:B------:R-:W1:Y:S02]  /*0950*/  @P1 MUFU.EX2 R14, R33 ;  /* 0x00000021000e1308 */ /* 0x000e640000000800 */
[----:B------:R-:W-:Y:S01]  /*0960*/  FADD.FTZ R15, |R20|, -RZ ;  /* 0x800000ff140f7221 */ /* 0x000fe20000010200 */
[----:B0-----:R-:W-:-:S05]  /*0970*/  @P0 FADD R17, -R17, 1 ;  /* 0x3f80000011110421 */ /* 0x001fca0000000100 */
[----:B------:R-:W-:Y:S02]  /*0980*/  @P0 LOP3.LUT R34, R17, 0x80000000, R12, 0xf8, !PT ;  /* 0x8000000011220812 */ /* 0x000fe400078ef80c */
[----:B------:R-:W-:Y:S01]  /*0990*/  FSETP.GE.AND P0, PT, R15, 1.0029599666595458984, PT ;  /* 0x3f8060fe0f00780b */ /* 0x000fe20003f06000 */
[----:B-1----:R-:W-:Y:S01]  /*09a0*/  @P1 FADD R14, -R14, 1 ;  /* 0x3f8000000e0e1421 */ /* 0x002fe20000000100 */
[----:B------:R-:W-:Y:S01]  /*09b0*/  HFMA2.MMA R12, -RZ, RZ, 0.470947265625, -12.46875 ;  /* 0x3789ca3cff0c7435 */ /* 0x000fe200000001ff */
[----:B------:R-:W-:-:S03]  /*09c0*/  FMUL R21, R38, 0.70710676908493041992 ;  /* 0x3f3504f326157820 */ /* 0x000fc60000400000 */
[----:B------:R-:W-:Y:S02]  /*09d0*/  @P1 LOP3.LUT R33, R14, 0x80000000, R13, 0xf8, !PT ;  /* 0x800000000e211812 */ /* 0x000fe400078ef80d */
[----:B------:R-:W-:Y:S01]  /*09e0*/  MOV R14, 0xb9f560b9 ;  /* 0xb9f560b9000e7802 */ /* 0x000fe20000000f00 */
[----:B------:R-:W-:-:S04]  /*09f0*/  FADD.FTZ R22, |R21|, -RZ ;  /* 0x800000ff15167221 */ /* 0x000fc80000010200 */
[----:B------:R-:W-:Y:S01]  /*0a00*/  @!P0 MOV R12, 0x38b1e96a ;  /* 0x38b1e96a000c8802 */ /* 0x000fe20000000f00 */
[----:B------:R-:W-:Y:S01]  /*0a10*/  @!P0 FMUL R15, R20, R20 ;  /* 0x00000014140f8220 */ /* 0x000fe20000400000 */
[----:B------:R-:W-:Y:S02]  /*0a20*/  @!P0 MOV R14, 0xba574d20 ;  /* 0xba574d20000e8802 */ /* 0x000fe40000000f00 */
[----:B------:R-:W-:-:S03]  /*0a30*/  FSETP.GE.AND P1, PT, R22, 1.0029599666595458984, PT ;  /* 0x3f8060fe1600780b */ /* 0x000fc60003f26000 */
[----:B------:R-:W-:Y:S01]  /*0a40*/  FFMA.FTZ R13, R15, R12, R14 ;  /* 0x0000000c0f0d7223 */ /* 0x000fe2000001000e */
[----:B------:R-:W-:Y:S02]  /*0a50*/  HFMA2.MMA R12, -RZ, RZ, 0.958984375, -6.1690807342529296875e-05 ;  /* 0x3bac840bff0c7435 */ /* 0x000fe400000001ff */
[----:B------:R-:W-:-:S04]  /*0a60*/  HFMA2.MMA R17, -RZ, RZ, 0.470947265625, -12.46875 ;  /* 0x3789ca3cff117435 */ /* 0x000fc800000001ff */
[----:B------:R-:W-:Y:S02]  /*0a70*/  @!P0 MOV R12, 0x3baad5ea ;  /* 0x3baad5ea000c8802 */ /* 0x000fe40000000f00 */
[----:B------:R-:W-:-:S03]  /*0a80*/  MOV R19, 0xb9f560b9 ;  /* 0xb9f560b900137802 */ /* 0x000fc60000000f00 */
[----:B------:R-:W-:Y:S01]  /*0a90*/  FFMA.FTZ R13, R13, R15, R12 ;  /* 0x0000000f0d0d7223 */ /* 0x000fe2000001000c */
[----:B------:R-:W-:Y:S01]  /*0aa0*/  HFMA2.MMA R12, -RZ, RZ, -1.26171875, -2.110004425048828125e-05 ;  /* 0xbd0c8162ff0c7435 */ /* 0x000fe200000001ff */
[----:B------:R-:W-:Y:S01]  /*0ab0*/  @!P1 MOV R17, 0x38b1e96a ;  /* 0x38b1e96a00119802 */ /* 0x000fe20000000f00 */
[----:B------:R-:W-:Y:S01]  /*0ac0*/  @!P1 FMUL R22, R21, R21 ;  /* 0x0000001515169220 */ /* 0x000fe20000400000 */
[----:B------:R-:W-:-:S03]  /*0ad0*/  @!P1 MOV R19, 0xba574d20 ;  /* 0xba574d2000139802 */ /* 0x000fc60000000f00 */
[----:B------:R-:W-:Y:S02]  /*0ae0*/  @!P0 MOV R12, 0xbcdc1be7 ;  /* 0xbcdc1be7000c8802 */ /* 0x000fe40000000f00 */
[----:B------:R-:W-:Y:S01]  /*0af0*/  FFMA.FTZ R14, R22, R17, R19 ;  /* 0x00000011160e7223 */ /* 0x000fe20000010013 */
[----:B------:R-:W-:Y:S02]  /*0b00*/  HFMA2.MMA R17, -RZ, RZ, 0.958984375, -6.1690807342529296875e-05 ;  /* 0x3bac840bff117435 */ /* 0x000fe400000001ff */
[----:B------:R-:W-:Y:S01]  /*0b10*/  FFMA.FTZ R13, R13, R15, R12 ;  /* 0x0000000f0d0d7223 */ /* 0x000fe2000001000c */
[----:B------:R-:W-:-:S03]  /*0b20*/  HFMA2.MMA R12, -RZ, RZ, 1.52734375, -41152 ;  /* 0x3e1cf906ff0c7435 */ /* 0x000fc600000001ff */
[----:B------:R-:W-:-:S03]  /*0b30*/  @!P1 MOV R17, 0x3baad5ea ;  /* 0x3baad5ea00119802 */ /* 0x000fc60000000f00 */
[----:B------:R-:W-:Y:S02]  /*0b40*/  @!P0 MOV R12, 0x3de718af ;  /* 0x3de718af000c8802 */ /* 0x000fe40000000f00 */
[----:B------:R-:W-:Y:S01]  /*0b50*/  FFMA.FTZ R14, R14, R22, R17 ;  /* 0x000000160e0e7223 */ /* 0x000fe20000010011 */
[----:B------:R-:W-:Y:S02]  /*0b60*/  HFMA2.MMA R17, -RZ, RZ, -1.26171875, -2.110004425048828125e-05 ;  /* 0xbd0c8162ff117435 */ /* 0x000fe400000001ff */
[----:B------:R-:W-:Y:S01]  /*0b70*/  FFMA.FTZ R13, R13, R15, R12 ;  /* 0x0000000f0d0d7223 */ /* 0x000fe2000001000c */
[----:B------:R-:W-:-:S03]  /*0b80*/  HFMA2.MMA R12, -RZ, RZ, 1.853515625, -0.00091457366943359375 ;  /* 0x3f6a937eff0c7435 */ /* 0x000fc600000001ff */
[----:B------:R-:W-:-:S03]  /*0b90*/  @!P1 MOV R17, 0xbcdc1be7 ;  /* 0xbcdc1be700119802 */ /* 0x000fc60000000f00 */
[----:B------:R-:W-:Y:S02]  /*0ba0*/  @!P0 MOV R12, 0xbec093ac ;  /* 0xbec093ac000c8802 */ /* 0x000fe40000000f00 */
[----:B------:R-:W-:Y:S01]  /*0bb0*/  FFMA.FTZ R14, R14, R22, R17 ;  /* 0x000000160e0e7223 */ /* 0x000fe20000010011 */
[----:B------:R-:W-:Y:S02]  /*0bc0*/  HFMA2.MMA R17, -RZ, RZ, 1.52734375, -41152 ;  /* 0x3e1cf906ff117435 */ /* 0x000fe400000001ff */
[----:B------:R-:W-:Y:S01]  /*0bd0*/  FFMA.FTZ R13, R13, R15, R12 ;  /* 0x0000000f0d0d7223 */ /* 0x000fe2000001000c */
[----:B------:R-:W-:-:S03]  /*0be0*/  HFMA2.MMA R12, -RZ, RZ, 1.78125, -136.25 ;  /* 0x3f20d842ff0c7435 */ /* 0x000fc600000001ff */
[----:B------:R-:W-:-:S03]  /*0bf0*/  @!P1 MOV R17, 0x3de718af ;  /* 0x3de718af00119802 */ /* 0x000fc60000000f00 */
[----:B------:R-:W-:Y:S02]  /*0c00*/  @!P0 MOV R12, 0x3e0375d3 ;  /* 0x3e0375d3000c8802 */ /* 0x000fe40000000f00 */
[----:B------:R-:W-:Y:S01]  /*0c10*/  FFMA.FTZ R14, R14, R22, R17 ;  /* 0x000000160e0e7223 */ /* 0x000fe20000010011 */
[----:B------:R-:W-:Y:S02]  /*0c20*/  HFMA2.MMA R17, -RZ, RZ, 1.853515625, -0.00091457366943359375 ;  /* 0x3f6a937eff117435 */ /* 0x000fe400000001ff */
[----:B------:R-:W-:Y:S01]  /*0c30*/  FFMA.FTZ R13, R13, R15, R12 ;  /* 0x0000000f0d0d7223 */ /* 0x000fe2000001000c */
[----:B------:R-:W-:Y:S01]  /*0c40*/  HFMA2.MMA R12, -RZ, RZ, 1.78125, -136.25 ;  /* 0x3f20d842ff0c7435 */ /* 0x000fe200000001ff */
[----:B------:R-:W-:Y:S01]  /*0c50*/  IMAD.WIDE R18, R16, 0x4, R36 ;  /* 0x0000000410127825 */ /* 0x000fe200078e0224 */
[----:B------:R-:W-:Y:S02]  /*0c60*/  FSEL R37, -R15, R20, P0 ;  /* 0x000000140f257208 */ /* 0x000fe40000000100 */
[----:B------:R-:W-:-:S02]  /*0c70*/  @!P1 MOV R17, 0xbec093ac ;  /* 0xbec093ac00119802 */ /* 0x000fc40000000f00 */
[----:B------:R-:W-:Y:S01]  /*0c80*/  @!P1 MOV R12, 0x3e0375d3 ;  /* 0x3e0375d3000c9802 */ /* 0x000fe20000000f00 */
[----:B------:R-:W-:Y:S02]  /*0c90*/  FFMA.FTZ R37, R13, R37, R37 ;  /* 0x000000250d257223 */ /* 0x000fe40000010025 */
[----:B------:R-:W-:Y:S01]  /*0ca0*/  FFMA.FTZ R14, R14, R22, R17 ;  /* 0x000000160e0e7223 */ /* 0x000fe20000010011 */
[----:B------:R-:W-:-:S03]  /*0cb0*/  FSEL R23, -R22, R21, P1 ;  /* 0x0000001516177208 */ /* 0x000fc60000800100 */
[----:B------:R-:W-:Y:S02]  /*0cc0*/  FFMA.FTZ R36, R14, R22, R12 ;  /* 0x000000160e247223 */ /* 0x000fe4000001000c */
[----:B------:R-:W0:Y:S01]  /*0cd0*/  @P0 MUFU.EX2 R22, R37 ;  /* 0x0000002500160308 */ /* 0x000e220000000800 */
[----:B------:R-:W-:-:S04]  /*0ce0*/  IMAD.WIDE R30, R16, 0x4, R28 ;  /* 0x00000004101e7825 */ /* 0x000fc800078e021c */
[----:B------:R-:W-:Y:S01]  /*0cf0*/  FFMA.FTZ R36, R36, R23, R23 ;  /* 0x0000001724247223 */ /* 0x000fe20000010017 */
[----:B------:R-:W3:Y:S01]  /*0d00*/  LDG.E.EL.128 R12, desc[UR4][R18.64] ;  /* 0x00000004120c7981 */ /* 0x000ee2000c2e1d00 */
[----:B0-----:R-:W-:-:S05]  /*0d10*/  @P0 FADD R23, -R22, 1 ;  /* 0x3f80000016170421 */ /* 0x001fca0000000100 */
[----:B------:R-:W-:Y:S02]  /*0d20*/  @P0 LOP3.LUT R37, R23, 0x80000000, R20, 0xf8, !PT ;  /* 0x8000000017250812 */ /* 0x000fe400078ef814 */
[----:B------:R-:W0:Y:S02]  /*0d30*/  @P1 MUFU.EX2 R20, R36 ;  /* 0x0000002400141308 */ /* 0x000e240000000800 */
[----:B0-----:R-:W-:-:S05]  /*0d40*/  @P1 FADD R20, -R20, 1 ;  /* 0x3f80000014141421 */ /* 0x001fca0000000100 */
[----:B------:R-:W-:Y:S01]  /*0d50*/  @P1 LOP3.LUT R36, R20, 0x80000000, R21, 0xf8, !PT ;  /* 0x8000000014241812 */ /* 0x000fe200078ef815 */
[----:B--2---:R-:W-:-:S04]  /*0d60*/  FADD R20, R8, 9.9999997473787516356e-06 ;  /* 0x3727c5ac08147421 */ /* 0x004fc80000000000 */
[----:B------:R-:W0:Y:S02]  /*0d70*/  MUFU.SQRT R22, R20 ;  /* 0x0000001400167308 */ /* 0x000e240000002000 */
[C---:B0-----:R-:W-:Y:S02]  /*0d80*/  FSETP.GT.AND P0, PT, R22.reuse, 8.50705917302346158658e+37, PT ;  /* 0x7e8000001600780b */ /* 0x041fe40003f04000 */
[----:B------:R-:W-:-:S11]  /*0d90*/  FSETP.GEU.AND P1, PT, R22, 1.175494350822287508e-38, PT ;  /* 0x008000001600780b */ /* 0x000fd60003f2e000 */
[----:B------:R-:W-:-:S04]  /*0da0*/  @P0 FMUL R22, R22, 0.25 ;  /* 0x3e80000016160820 */ /* 0x000fc80000400000 */
[----:B------:R-:W-:-:S04]  /*0db0*/  @!P1 FMUL R22, R22, 16777216 ;  /* 0x4b80000016169820 */ /* 0x000fc80000400000 */
[----:B------:R-:W0:Y:S01]  /*0dc0*/  MUFU.RCP R8, R22 ;  /* 0x0000001600087308 */ /* 0x000e220000001000 */
[----:B------:R-:W-:-:S05]  /*0dd0*/  FSEL R21, R0, 1, P0 ;  /* 0x3f80000000157808 */ /* 0x000fca0000000000 */
[----:B------:R-:W-:-:S04]  /*0de0*/  @!P1 FMUL R21, R21, 16777216 ;  /* 0x4b80000015159820 */ /* 0x000fc80000400000 */
[----:B0-----:R-:W-:Y:S01]  /*0df0*/  FMUL R8, R8, R21 ;  /* 0x0000001508087220 */ /* 0x001fe20000400000 */
[----:B------:R-:W-:-:S04]  /*0e00*/  FADD R21, R9, 9.9999997473787516356e-06 ;  /* 0x3727c5ac09157421 */ /* 0x000fc80000000000 */
        /* <DEDUP_REMOVED lines=16> */
[----:B------:R-:W-:Y:S01]  /*0f10*/  FSEL R21, R0, 1, P0 ;  /* 0x3f80000000157808 */ /* 0x000fe20000000000 */
[----:B------:R-:W-:-:S04]  /*0f20*/  IMAD.WIDE R26, R16, 0x4, R26 ;  /* 0x00000004101a7825 */ /* 0x000fc800078e021a */
[----:B------:R-:W-:Y:S01]  /*0f30*/  @!P1 FMUL R21, R21, 16777216 ;  /* 0x4b80000015159820 */ /* 0x000fe20000400000 */
[----:B------:R-:W-:Y:S02]  /*0f40*/  IMAD.WIDE R28, R16, 0x4, R24 ;  /* 0x00000004101c7825 */ /* 0x000fe400078e0218 */
[----:B------:R-:W3:Y:S04]  /*0f50*/  LDG.E.128 R16, desc[UR4][R40.64+0x800] ;  /* 0x0008000428107981 */ /* 0x000ee8000c1e1d00 */
[----:B------:R-:W2:Y:S01]  /*0f60*/  LDG.E.EL.128 R24, desc[UR4][R26.64] ;  /* 0x000000041a187981 */ /* 0x000ea2000c2e1d00 */
[----:B0-----:R-:W-:-:S03]  /*0f70*/  FMUL R10, R10, R21 ;  /* 0x000000150a0a7220 */ /* 0x001fc60000400000 */
[----:B------:R-:W4:Y:S04]  /*0f80*/  LDG.E.EL.128 R20, desc[UR4][R30.64] ;  /* 0x000000041e147981 */ /* 0x000f28000c2e1d00 */
[----:B------:R-:W2:Y:S01]  /*0f90*/  LDG.E.EL.128 R28, desc[UR4][R28.64] ;  /* 0x000000041c1c7981 */ /* 0x000ea2000c2e1d00 */
[----:B------:R-:W-:Y:S01]  /*0fa0*/  FADD R37, R37, 1 ;  /* 0x3f80000025257421 */ /* 0x000fe20000000000 */
[----:B------:R-:W-:Y:S01]  /*0fb0*/  FADD R36, R36, 1 ;  /* 0x3f80000024247421 */ /* 0x000fe20000000000 */
[----:B---3--:R-:W-:Y:S01]  /*0fc0*/  FADD R12, R16, R12 ;  /* 0x0000000c100c7221 */ /* 0x008fe20000000000 */
[----:B------:R-:W-:-:S03]  /*0fd0*/  FADD R13, R17, R13 ;  /* 0x0000000d110d7221 */ /* 0x000fc60000000000 */
[----:B----4-:R-:W-:-:S04]  /*0fe0*/  FADD R17, -R20, R12 ;  /* 0x0000000c14117221 */ /* 0x010fc80000000100 */
[----:B------:R-:W-:Y:S01]  /*0ff0*/  FMUL R17, R8, R17 ;  /* 0x0000001108117220 */ /* 0x000fe20000400000 */
[----:B------:R-:W-:-:S03]  /*1000*/  FADD R16, -R21, R13 ;  /* 0x0000000d15107221 */ /* 0x000fc60000000100 */
[----:B--2---:R-:W-:Y:S01]  /*1010*/  FFMA R24, R24, R17, R28 ;  /* 0x0000001118187223 */ /* 0x004fe2000000001c */
[----:B------:R-:W-:-:S03]  /*1020*/  FMUL R16, R9, R16 ;  /* 0x0000001009107220 */ /* 0x000fc60000400000 */
[----:B------:R-:W-:Y:S01]  /*1030*/  FMUL R8, R24, 0.70710676908493041992 ;  /* 0x3f3504f318087820 */ /* 0x000fe20000400000 */
[----:B------:R-:W-:-:S03]  /*1040*/  FADD R14, R18, R14 ;  /* 0x0000000e120e7221 */ /* 0x000fc60000000000 */
[----:B------:R-:W-:Y:S01]  /*1050*/  FADD.FTZ R9, |R8|, -RZ ;  /* 0x800000ff08097221 */ /* 0x000fe20000010200 */
[----:B------:R-:W-:Y:S01]  /*1060*/  FADD R17, -R22, R14 ;  /* 0x0000000e16117221 */ /* 0x000fe20000000100 */
[----:B------:R-:W-:-:S03]  /*1070*/  FFMA R25, R25, R16, R29 ;  /* 0x0000001019197223 */ /* 0x000fc6000000001d */
[----:B------:R-:W-:Y:S01]  /*1080*/  FSETP.GE.AND P0, PT, R9, 1.0029599666595458984, PT ;  /* 0x3f8060fe0900780b */ /* 0x000fe20003f06000 */
[----:B------:R-:W-:Y:S01]  /*1090*/  FADD R16, R11, 9.9999997473787516356e-06 ;  /* 0x3727c5ac0b107421 */ /* 0x000fe20000000000 */
[----:B------:R-:W-:Y:S01]  /*10a0*/  FMUL R17, R10, R17 ;  /* 0x000000110a117220 */ /* 0x000fe20000400000 */
[----:B------:R-:W-:Y:S01]  /*10b0*/  HFMA2.MMA R10, -RZ, RZ, 0.470947265625, -12.46875 ;  /* 0x3789ca3cff0a7435 */ /* 0x000fe200000001ff */
[----:B------:R-:W-:-:S03]  /*10c0*/  MOV R18, 0xb9f560b9 ;  /* 0xb9f560b900127802 */ /* 0x000fc60000000f00 */
[----:B------:R-:W0:Y:S01]  /*10d0*/  MUFU.SQRT R16, R16 ;  /* 0x0000001000107308 */ /* 0x000e220000002000 */
[----:B------:R-:W-:-:S05]  /*10e0*/  HFMA2.MMA R20, -RZ, RZ, 0.958984375, -6.1690807342529296875e-05 ;  /* 0x3bac840bff147435 */ /* 0x000fca00000001ff */
[----:B------:R-:W-:Y:S01]  /*10f0*/  @!P0 MOV R10, 0x38b1e96a ;  /* 0x38b1e96a000a8802 */ /* 0x000fe20000000f00 */
[----:B------:R-:W-:Y:S01]  /*1100*/  @!P0 FMUL R9, R8, R8 ;  /* 0x0000000808098220 */ /* 0x000fe20000400000 */
[----:B------:R-:W-:Y:S02]  /*1110*/  @!P0 MOV R18, 0xba574d20 ;  /* 0xba574d2000128802 */ /* 0x000fe40000000f00 */
[----:B------:R-:W-:-:S03]  /*1120*/  @!P0 MOV R20, 0x3baad5ea ;  /* 0x3baad5ea00148802 */ /* 0x000fc60000000f00 */
[----:B------:R-:W-:Y:S01]  /*1130*/  FFMA.FTZ R11, R9, R10, R18 ;  /* 0x0000000a090b7223 */ /* 0x000fe20000010012 */
[----:B------:R-:W-:Y:S01]  /*1140*/  HFMA2.MMA R10, -RZ, RZ, -1.26171875, -2.110004425048828125e-05 ;  /* 0xbd0c8162ff0a7435 */ /* 0x000fe200000001ff */
[----:B0-----:R-:W-:Y:S02]  /*1150*/  FSETP.GT.AND P1, PT, R16, 8.50705917302346158658e+37, PT ;  /* 0x7e8000001000780b */ /* 0x001fe40003f24000 */
[----:B------:R-:W-:-:S03]  /*1160*/  FFMA.FTZ R11, R11, R9, R20 ;  /* 0x000000090b0b7223 */ /* 0x000fc60000010014 */
[----:B------:R-:W-:Y:S02]  /*1170*/  @!P0 MOV R10, 0xbcdc1be7 ;  /* 0xbcdc1be7000a8802 */ /* 0x000fe40000000f00 */
[----:B------:R-:W-:-:S03]  /*1180*/  FSETP.GEU.AND P2, PT, R16, 1.175494350822287508e-38, PT ;  /* 0x008000001000780b */ /* 0x000fc60003f4e000 */
[----:B------:R-:W-:Y:S01]  /*1190*/  FFMA.FTZ R11, R11, R9, R10 ;  /* 0x000000090b0b7223 */ /* 0x000fe2000001000a */
[----:B------:R-:W-:Y:S02]  /*11a0*/  HFMA2.MMA R10, -RZ, RZ, 1.52734375, -41152 ;  /* 0x3e1cf906ff0a7435 */ /* 0x000fe400000001ff */
[----:B------:R-:W-:Y:S01]  /*11b0*/  @P1 FMUL R16, R16, 0.25 ;  /* 0x3e80000010101820 */ /* 0x000fe20000400000 */
[----:B------:R-:W-:-:S03]  /*11c0*/  HFMA2.MMA R18, -RZ, RZ, 1.853515625, -0.00091457366943359375 ;  /* 0x3f6a937eff127435 */ /* 0x000fc600000001ff */
[----:B------:R-:W-:-:S03]  /*11d0*/  @!P0 MOV R10, 0x3de718af ;  /* 0x3de718af000a8802 */ /* 0x000fc60000000f00 */
[----:B------:R-:W-:Y:S02]  /*11e0*/  @!P2 FMUL R16, R16, 16777216 ;  /* 0x4b8000001010a820 */ /* 0x000fe40000400000 */
[-C--:B------:R-:W-:Y:S01]  /*11f0*/  FFMA.FTZ R11, R11, R9.reuse, R10 ;  /* 0x000000090b0b7223 */ /* 0x080fe2000001000a */
[----:B------:R-:W-:Y:S01]  /*1200*/  HFMA2.MMA R10, -RZ, RZ, 1.78125, -136.25 ;  /* 0x3f20d842ff0a7435 */ /* 0x000fe200000001ff */
[----:B------:R-:W-:Y:S02]  /*1210*/  @!P0 MOV R18, 0xbec093ac ;  /* 0xbec093ac00128802 */ /* 0x000fe40000000f00 */
[----:B------:R-:W0:Y:S03]  /*1220*/  MUFU.RCP R16, R16 ;  /* 0x0000001000107308 */ /* 0x000e260000001000 */
[----:B------:R-:W-:Y:S01]  /*1230*/  @!P0 MOV R10, 0x3e0375d3 ;  /* 0x3e0375d3000a8802 */ /* 0x000fe20000000f00 */
[----:B------:R-:W-:Y:S01]  /*1240*/  FFMA.FTZ R11, R11, R9, R18 ;  /* 0x000000090b0b7223 */ /* 0x000fe20000010012 */
[----:B------:R-:W-:Y:S01]  /*1250*/  FFMA R26, R26, R17, R30 ;  /* 0x000000111a1a7223 */ /* 0x000fe2000000001e */
[----:B------:R-:W-:-:S02]  /*1260*/  FSEL R17, R0, 1, P1 ;  /* 0x3f80000000117808 */ /* 0x000fc40000800000 */
[----:B------:R-:W-:Y:S01]  /*1270*/  FFMA.FTZ R0, R11, R9, R10 ;  /* 0x000000090b007223 */ /* 0x000fe2000001000a */
[----:B------:R-:W-:Y:S01]  /*1280*/  FSEL R9, -R9, R8, P0 ;  /* 0x0000000809097208 */ /* 0x000fe20000000100 */
[----:B------:R-:W-:Y:S01]  /*1290*/  FADD R15, R19, R15 ;  /* 0x0000000f130f7221 */ /* 0x000fe20000000000 */
[----:B------:R-:W-:-:S03]  /*12a0*/  @!P2 FMUL R17, R17, 16777216 ;  /* 0x4b8000001111a820 */ /* 0x000fc60000400000 */
[----:B------:R-:W-:Y:S01]  /*12b0*/  FFMA.FTZ R0, R0, R9, R9 ;  /* 0x0000000900007223 */ /* 0x000fe20000010009 */
[----:B0-----:R-:W-:Y:S01]  /*12c0*/  FMUL R17, R16, R17 ;  /* 0x0000001110117220 */ /* 0x001fe20000400000 */
[----:B------:R-:W-:Y:S01]  /*12d0*/  FADD R18, -R23, R15 ;  /* 0x0000000f17127221 */ /* 0x000fe20000000100 */
[----:B------:R-:W-:Y:S01]  /*12e0*/  FMUL R9, R26, 0.70710676908493041992 ;  /* 0x3f3504f31a097820 */ /* 0x000fe20000400000 */
[----:B------:R-:W0:Y:S02]  /*12f0*/  @P0 MUFU.EX2 R16, R0 ;  /* 0x0000000000100308 */ /* 0x000e240000000800 */
[----:B------:R-:W-:Y:S01]  /*1300*/  FMUL R20, R17, R18 ;  /* 0x0000001211147220 */ /* 0x000fe20000400000 */
[----:B------:R-:W-:-:S05]  /*1310*/  FADD.FTZ R18, |R9|, -RZ ;  /* 0x800000ff09127221 */ /* 0x000fca0000010200 */
[----:B------:R-:W-:Y:S01]  /*1320*/  FSETP.GE.AND P2, PT, R18, 1.0029599666595458984, PT ;  /* 0x3f8060fe1200780b */ /* 0x000fe20003f46000 */
[----:B------:R-:W-:Y:S01]  /*1330*/  HFMA2.MMA R21, -RZ, RZ, -0.74462890625, 604.5 ;  /* 0xb9f560b9ff157435 */ /* 0x000fe200000001ff */
[----:B0-----:R-:W-:-:S05]  /*1340*/  @P0 FADD R17, -R16, 1 ;  /* 0x3f80000010110421 */ /* 0x001fca0000000100 */
[----:B------:R-:W-:Y:S02]  /*1350*/  @P0 LOP3.LUT R0, R17, 0x80000000, R8, 0xf8, !PT ;  /* 0x8000000011000812 */ /* 0x000fe400078ef808 */
[----:B------:R-:W-:-:S04]  /*1360*/  MOV R17, 0x3789ca3c ;  /* 0x3789ca3c00117802 */ /* 0x000fc80000000f00 */
[----:B------:R-:W-:Y:S01]  /*1370*/  @!P2 FMUL R18, R9, R9 ;  /* 0x000000090912a220 */ /* 0x000fe20000400000 */
[----:B------:R-:W-:Y:S02]  /*1380*/  @!P2 MOV R17, 0x38b1e96a ;  /* 0x38b1e96a0011a802 */ /* 0x000fe40000000f00 */
[----:B------:R-:W-:Y:S01]  /*1390*/  @!P2 MOV R21, 0xba574d20 ;  /* 0xba574d200015a802 */ /* 0x000fe20000000f00 */
[----:B------:R-:W-:-:S04]  /*13a0*/  FMUL R10, R25, 0.70710676908493041992 ;  /* 0x3f3504f3190a7820 */ /* 0x000fc80000400000 */
[----:B------:R-:W-:Y:S01]  /*13b0*/  FFMA.FTZ R16, R18, R17, R21 ;  /* 0x0000001112107223 */ /* 0x000fe20000010015 */
[----:B------:R-:W-:Y:S01]  /*13c0*/  HFMA2.MMA R17, -RZ, RZ, 0.958984375, -6.1690807342529296875e-05 ;  /* 0x3bac840bff117435 */ /* 0x000fe200000001ff */
[----:B------:R-:W-:-:S05]  /*13d0*/  FADD.FTZ R11, |R10|, -RZ ;  /* 0x800000ff0a0b7221 */ /* 0x000fca0000010200 */
[----:B------:R-:W-:Y:S02]  /*13e0*/  @!P2 MOV R17, 0x3baad5ea ;  /* 0x3baad5ea0011a802 */ /* 0x000fe40000000f00 */
[----:B------:R-:W-:Y:S01]  /*13f0*/  FSETP.GE.AND P1, PT, R11, 1.0029599666595458984, PT ;  /* 0x3f8060fe0b00780b */ /* 0x000fe20003f26000 */
[----:B------:R-:W-:Y:S02]  /*1400*/  FFMA R27, R27, R20, R31 ;  /* 0x000000141b1b7223 */ /* 0x000fe4000000001f */
[----:B------:R-:W-:Y:S01]  /*1410*/  FFMA.FTZ R16, R16, R18, R17 ;  /* 0x0000001210107223 */ /* 0x000fe20000010011 */
[----:B------:R-:W-:Y:S02]  /*1420*/  HFMA2.MMA R17, -RZ, RZ, -1.26171875, -2.110004425048828125e-05 ;  /* 0xbd0c8162ff117435 */ /* 0x000fe400000001ff */
[----:B------:R-:W-:Y:S01]  /*1430*/  HFMA2.MMA R20, -RZ, RZ, 0.470947265625, -12.46875 ;  /* 0x3789ca3cff147435 */ /* 0x000fe200000001ff */
[----:B------:R-:W-:Y:S01]  /*1440*/  MOV R22, 0xb9f560b9 ;  /* 0xb9f560b900167802 */ /* 0x000fe20000000f00 */
[----:B------:R-:W-:-:S02]  /*1450*/  HFMA2.MMA R8, -RZ, RZ, 0.958984375, -6.1690807342529296875e-05 ;  /* 0x3bac840bff087435 */ /* 0x000fc400000001ff */
[----:B------:R-:W-:-:S03]  /*1460*/  @!P2 MOV R17, 0xbcdc1be7 ;  /* 0xbcdc1be70011a802 */ /* 0x000fc60000000f00 */
[----:B------:R-:W-:Y:S01]  /*1470*/  @!P1 MOV R20, 0x38b1e96a ;  /* 0x38b1e96a00149802 */ /* 0x000fe20000000f00 */
[----:B------:R-:W-:Y:S01]  /*1480*/  @!P1 FMUL R11, R10, R10 ;  /* 0x0000000a0a0b9220 */ /* 0x000fe20000400000 */
[----:B------:R-:W-:Y:S01]  /*1490*/  @!P1 MOV R22, 0xba574d20 ;  /* 0xba574d2000169802 */ /* 0x000fe20000000f00 */
[----:B------:R-:W-:Y:S01]  /*14a0*/  FFMA.FTZ R16, R16, R18, R17 ;  /* 0x0000001210107223 */ /* 0x000fe20000010011 */
[----:B------:R-:W-:Y:S01]  /*14b0*/  @!P1 MOV R8, 0x3baad5ea ;  /* 0x3baad5ea00089802 */ /* 0x000fe20000000f00 */
[----:B------:R-:W-:Y:S02]  /*14c0*/  HFMA2.MMA R17, -RZ, RZ, 1.52734375, -41152 ;  /* 0x3e1cf906ff117435 */ /* 0x000fe400000001ff */
[----:B------:R-:W-:-:S04]  /*14d0*/  FFMA.FTZ R19, R11, R20, R22 ;  /* 0x000000140b137223 */ /* 0x000fc80000010016 */
[----:B------:R-:W-:Y:S01]  /*14e0*/  FFMA.FTZ R19, R19, R11, R8 ;  /* 0x0000000b13137223 */ /* 0x000fe20000010008 */
[----:B------:R-:W-:Y:S02]  /*14f0*/  MOV R8, 0xbd0c8162 ;  /* 0xbd0c816200087802 */ /* 0x000fe40000000f00 */
[----:B------:R-:W-:Y:S02]  /*1500*/  @!P2 MOV R17, 0x3de718af ;  /* 0x3de718af0011a802 */ /* 0x000fe40000000f00 */
[----:B------:R-:W-:-:S03]  /*1510*/  @!P1 MOV R8, 0xbcdc1be7 ;  /* 0xbcdc1be700089802 */ /* 0x000fc60000000f00 */
[----:B------:R-:W-:Y:S01]  /*1520*/  FFMA.FTZ R20, R16, R18, R17 ;  /* 0x0000001210147223 */ /* 0x000fe20000010011 */
[----:B------:R-:W-:Y:S01]  /*1530*/  FMUL R16, R27, 0.70710676908493041992 ;  /* 0x3f3504f31b107820 */ /* 0x000fe20000400000 */
[----:B------:R-:W-:Y:S01]  /*1540*/  FFMA.FTZ R19, R19, R11, R8 ;  /* 0x0000000b13137223 */ /* 0x000fe20000010008 */
[----:B------:R-:W-:Y:S02]  /*1550*/  MOV R8, 0x3e1cf906 ;  /* 0x3e1cf90600087802 */ /* 0x000fe40000000f00 */
[----:B------:R-:W-:Y:S01]  /*1560*/  @!P1 MOV R8, 0x3de718af ;  /* 0x3de718af00089802 */ /* 0x000fe20000000f00 */
[----:B------:R-:W-:-:S04]  /*1570*/  FADD.FTZ R17, |R16|, -RZ ;  /* 0x800000ff10117221 */ /* 0x000fc80000010200 */
[-C--:B------:R-:W-:Y:S01]  /*1580*/  FFMA.FTZ R19, R19, R11.reuse, R8 ;  /* 0x0000000b13137223 */ /* 0x080fe20000010008 */
[----:B------:R-:W-:Y:S02]  /*1590*/  MOV R8, 0x3f6a937e ;  /* 0x3f6a937e00087802 */ /* 0x000fe40000000f00 */
[----:B------:R-:W-:Y:S02]  /*15a0*/  @!P1 MOV R8, 0xbec093ac ;  /* 0xbec093ac00089802 */ /* 0x000fe40000000f00 */
[----:B------:R-:W-:Y:S01]  /*15b0*/  FSETP.GE.AND P0, PT, R17, 1.0029599666595458984, PT ;  /* 0x3f8060fe1100780b */ /* 0x000fe20003f06000 */
[----:B------:R-:W-:Y:S02]  /*15c0*/  HFMA2.MMA R22, -RZ, RZ, 0.470947265625, -12.46875 ;  /* 0x3789ca3cff167435 */ /* 0x000fe400000001ff */
[----:B------:R-:W-:Y:S01]  /*15d0*/  FFMA.FTZ R19, R19, R11, R8 ;  /* 0x0000000b13137223 */ /* 0x000fe20000010008 */
[----:B------:R-:W-:Y:S01]  /*15e0*/  HFMA2.MMA R8, -RZ, RZ, 1.78125, -136.25 ;  /* 0x3f20d842ff087435 */ /* 0x000fe200000001ff */
[----:B------:R-:W-:-:S05]  /*15f0*/  MOV R28, 0xb9f560b9 ;  /* 0xb9f560b9001c7802 */ /* 0x000fca0000000f00 */
[----:B------:R-:W-:-:S03]  /*1600*/  @!P1 MOV R8, 0x3e0375d3 ;  /* 0x3e0375d300089802 */ /* 0x000fc60000000f00 */
[----:B------:R-:W-:Y:S01]  /*1610*/  @!P0 MOV R22, 0x38b1e96a ;  /* 0x38b1e96a00168802 */ /* 0x000fe20000000f00 */
[----:B------:R-:W-:Y:S01]  /*1620*/  @!P0 FMUL R17, R16, R16 ;  /* 0x0000001010118220 */ /* 0x000fe20000400000 */
[----:B------:R-:W-:Y:S01]  /*1630*/  @!P0 MOV R28, 0xba574d20 ;  /* 0xba574d20001c8802 */ /* 0x000fe20000000f00 */
[----:B------:R-:W-:-:S04]  /*1640*/  FFMA.FTZ R8, R19, R11, R8 ;  /* 0x0000000b13087223 */ /* 0x000fc80000010008 */
[----:B------:R-:W-:Y:S01]  /*1650*/  FFMA.FTZ R19, R17, R22, R28 ;  /* 0x0000001611137223 */ /* 0x000fe2000001001c */
[----:B------:R-:W-:-:S06]  /*1660*/  HFMA2.MMA R22, -RZ, RZ, 0.958984375, -6.1690807342529296875e-05 ;  /* 0x3bac840bff167435 */ /* 0x000fcc00000001ff */
[----:B------:R-:W-:-:S05]  /*1670*/  @!P0 MOV R22, 0x3baad5ea ;  /* 0x3baad5ea00168802 */ /* 0x000fca0000000f00 */
[----:B------:R-:W-:Y:S01]  /*1680*/  FFMA.FTZ R19, R19, R17, R22 ;  /* 0x0000001113137223 */ /* 0x000fe20000010016 */
[----:B------:R-:W-:Y:S02]  /*1690*/  HFMA2.MMA R22, -RZ, RZ, -1.26171875, -2.110004425048828125e-05 ;  /* 0xbd0c8162ff167435 */ /* 0x000fe400000001ff */
[----:B------:R-:W-:-:S04]  /*16a0*/  HFMA2.MMA R21, -RZ, RZ, 1.853515625, -0.00091457366943359375 ;  /* 0x3f6a937eff157435 */ /* 0x000fc800000001ff */
[----:B------:R-:W-:-:S05]  /*16b0*/  @!P0 MOV R22, 0xbcdc1be7 ;  /* 0xbcdc1be700168802 */ /* 0x000fca0000000f00 */
[----:B------:R-:W-:Y:S01]  /*16c0*/  FFMA.FTZ R19, R19, R17, R22 ;  /* 0x0000001113137223 */ /* 0x000fe20000010016 */
[----:B------:R-:W-:Y:S01]  /*16d0*/  HFMA2.MMA R22, -RZ, RZ, 1.52734375, -41152 ;  /* 0x3e1cf906ff167435 */ /* 0x000fe200000001ff */
[----:B------:R-:W-:-:S05]  /*16e0*/  @!P2 MOV R21, 0xbec093ac ;  /* 0xbec093ac0015a802 */ /* 0x000fca0000000f00 */
[----:B------:R-:W-:Y:S01]  /*16f0*/  @!P0 MOV R22, 0x3de718af ;  /* 0x3de718af00168802 */ /* 0x000fe20000000f00 */
[----:B------:R-:W-:Y:S01]  /*1700*/  FFMA.FTZ R20, R20, R18, R21 ;  /* 0x0000001214147223 */ /* 0x000fe20000010015 */
[----:B------:R-:W-:Y:S02]  /*1710*/  MOV R21, 0x3f20d842 ;  /* 0x3f20d84200157802 */ /* 0x000fe40000000f00 */
[----:B------:R-:W-:Y:S01]  /*1720*/  @!P2 MOV R21, 0x3e0375d3 ;  /* 0x3e0375d30015a802 */ /* 0x000fe20000000f00 */
[----:B------:R-:W-:Y:S01]  /*1730*/  FFMA.FTZ R19, R19, R17, R22 ;  /* 0x0000001113137223 */ /* 0x000fe20000010016 */
[----:B------:R-:W-:-:S03]  /*1740*/  HFMA2.MMA R22, -RZ, RZ, 1.853515625, -0.00091457366943359375 ;  /* 0x3f6a937eff167435 */ /* 0x000fc600000001ff */
[----:B------:R-:W-:Y:S01]  /*1750*/  FFMA.FTZ R20, R20, R18, R21 ;  /* 0x0000001214147223 */ /* 0x000fe20000010015 */
[----:B------:R-:W-:Y:S02]  /*1760*/  HFMA2.MMA R21, -RZ, RZ, 1.78125, -136.25 ;  /* 0x3f20d842ff157435 */ /* 0x000fe400000001ff */
[----:B------:R-:W-:-:S04]  /*1770*/  @!P0 MOV R22, 0xbec093ac ;  /* 0xbec093ac00168802 */ /* 0x000fc80000000f00 */
[----:B------:R-:W-:Y:S01]  /*1780*/  @!P0 MOV R21, 0x3e0375d3 ;  /* 0x3e0375d300158802 */ /* 0x000fe20000000f00 */
[----:B------:R-:W-:Y:S01]  /*1790*/  FFMA.FTZ R22, R19, R17, R22 ;  /* 0x0000001113167223 */ /* 0x000fe20000010016 */
[----:B------:R-:W-:Y:S02]  /*17a0*/  FSEL R11, -R11, R10, P1 ;  /* 0x0000000a0b0b7208 */ /* 0x000fe40000800100 */
[----:B------:R-:W-:Y:S01]  /*17b0*/  FSEL R19, -R18, R9, P2 ;  /* 0x0000000912137208 */ /* 0x000fe20001000100 */
[----:B------:R-:W-:Y:S01]  /*17c0*/  FFMA.FTZ R21, R22, R17, R21 ;  /* 0x0000001116157223 */ /* 0x000fe20000010015 */
[----:B------:R-:W-:Y:S01]  /*17d0*/  FSEL R22, -R17, R16, P0 ;  /* 0x0000001011167208 */ /* 0x000fe20000000100 */
[----:B------:R-:W-:Y:S02]  /*17e0*/  FFMA.FTZ R11, R8, R11, R11 ;  /* 0x0000000b080b7223 */ /* 0x000fe4000001000b */
[----:B------:R-:W-:Y:S02]  /*17f0*/  FFMA.FTZ R20, R20, R19, R19 ;  /* 0x0000001314147223 */ /* 0x000fe40000010013 */
[----:B------:R-:W-:Y:S01]  /*1800*/  FFMA.FTZ R21, R21, R22, R22 ;  /* 0x0000001615157223 */ /* 0x000fe20000010016 */
[----:B------:R-:W0:Y:S08]  /*1810*/  @P1 MUFU.EX2 R8, R11 ;  /* 0x0000000b00081308 */ /* 0x000e300000000800 */
[----:B------:R-:W1:Y:S08]  /*1820*/  @P2 MUFU.EX2 R18, R20 ;  /* 0x0000001400122308 */ /* 0x000e700000000800 */
[----:B------:R-:W2:Y:S01]  /*1830*/  @P0 MUFU.EX2 R17, R21 ;  /* 0x0000001500110308 */ /* 0x000ea20000000800 */
[----:B0-----:R-:W-:Y:S01]  /*1840*/  @P1 FADD R19, -R8, 1 ;  /* 0x3f80000008131421 */ /* 0x001fe20000000100 */
[----:B-1----:R-:W-:-:S04]  /*1850*/  @P2 FADD R18, -R18, 1 ;  /* 0x3f80000012122421 */ /* 0x002fc80000000100 */
[----:B------:R-:W-:Y:S02]  /*1860*/  @P1 LOP3.LUT R11, R19, 0x80000000, R10, 0xf8, !PT ;  /* 0x80000000130b1812 */ /* 0x000fe400078ef80a */
[----:B------:R-:W-:Y:S02]  /*1870*/  LEA R8, P1, R2, UR6, 0x2 ;  /* 0x0000000602087c11 */ /* 0x000fe4000f8210ff */
[----:B------:R-:W-:Y:S01]  /*1880*/  @P2 LOP3.LUT R20, R18, 0x80000000, R9, 0xf8, !PT ;  /* 0x8000000012142812 */ /* 0x000fe200078ef809 */
[----:B--2---:R-:W-:Y:S01]  /*1890*/  @P0 FADD R17, -R17, 1 ;  /* 0x3f80000011110421 */ /* 0x004fe20000000100 */
[----:B------:R-:W-:-:S04]  /*18a0*/  SHF.R.S32.HI R9, RZ, 0x1f, R2 ;  /* 0x0000001fff097819 */ /* 0x000fc80000011402 */
[----:B------:R-:W-:Y:S01]  /*18b0*/  @P0 LOP3.LUT R21, R17, 0x80000000, R16, 0xf8, !PT ;  /* 0x8000000011150812 */ /* 0x000fe200078ef810 */
[----:B------:R-:W-:Y:S01]  /*18c0*/  FMUL R16, R3, 0.5 ;  /* 0x3f00000003107820 */ /* 0x000fe20000400000 */
[----:B------:R-:W-:Y:S01]  /*18d0*/  FADD R3, R34, 1 ;  /* 0x3f80000022037421 */ /* 0x000fe20000000000 */
[----:B------:R-:W-:Y:S01]  /*18e0*/  LEA.HI.X R9, R2, UR7, R9, 0x2, P1 ;  /* 0x0000000702097c11 */ /* 0x000fe200088f1409 */
[----:B------:R-:W-:Y:S01]  /*18f0*/  FMUL R17, R32, 0.5 ;  /* 0x3f00000020117820 */ /* 0x000fe20000400000 */
[----:B------:R-:W-:Y:S01]  /*1900*/  FADD R2, R33, 1 ;  /* 0x3f80000021027421 */ /* 0x000fe20000000000 */
[----:B------:R-:W-:Y:S01]  /*1910*/  FMUL R16, R16, R3 ;  /* 0x0000000310107220 */ /* 0x000fe20000400000 */
[----:B------:R-:W-:Y:S01]  /*1920*/  FADD R3, R0, 1 ;  /* 0x3f80000000037421 */ /* 0x000fe20000000000 */
[----:B------:R-:W-:Y:S01]  /*1930*/  FADD R0, R11, 1 ;  /* 0x3f8000000b007421 */ /* 0x000fe20000000000 */
[----:B------:R-:W-:Y:S01]  /*1940*/  FMUL R17, R17, R2 ;  /* 0x0000000211117220 */ /* 0x000fe20000400000 */
[----:B------:R-:W-:Y:S01]  /*1950*/  FMUL R19, R38, 0.5 ;  /* 0x3f00000026137820 */ /* 0x000fe20000400000 */
[----:B------:R-:W-:Y:S01]  /*1960*/  FMUL R18, R35, 0.5 ;  /* 0x3f00000023127820 */ /* 0x000fe20000400000 */
[----:B------:R-:W-:Y:S01]  /*1970*/  FMUL R22, R26, 0.5 ;  /* 0x3f0000001a167820 */ /* 0x000fe20000400000 */
[----:B------:R-:W-:Y:S01]  /*1980*/  FMUL R25, R25, 0.5 ;  /* 0x3f00000019197820 */ /* 0x000fe20000400000 */
[----:B------:R-:W-:Y:S01]  /*1990*/  FMUL R24, R24, 0.5 ;  /* 0x3f00000018187820 */ /* 0x000fe20000400000 */
[----:B------:R-:W-:Y:S01]  /*19a0*/  FMUL R23, R27, 0.5 ;  /* 0x3f0000001b177820 */ /* 0x000fe20000400000 */
[----:B------:R-:W-:Y:S01]  /*19b0*/  FADD R11, R20, 1 ;  /* 0x3f800000140b7421 */ /* 0x000fe20000000000 */
[----:B------:R-:W-:Y:S01]  /*19c0*/  FADD R2, R21, 1 ;  /* 0x3f80000015027421 */ /* 0x000fe20000000000 */
[----:B------:R-:W-:Y:S01]  /*19d0*/  FMUL R18, R18, R37 ;  /* 0x0000002512127220 */ /* 0x000fe20000400000 */
[----:B------:R-:W-:Y:S01]  /*19e0*/  FMUL R19, R19, R36 ;  /* 0x0000002413137220 */ /* 0x000fe20000400000 */
[----:B------:R-:W-:Y:S01]  /*19f0*/  FMUL R20, R24, R3 ;  /* 0x0000000318147220 */ /* 0x000fe20000400000 */
[----:B------:R-:W-:Y:S01]  /*1a00*/  FMUL R21, R25, R0 ;  /* 0x0000000019157220 */ /* 0x000fe20000400000 */
[----:B------:R-:W-:Y:S01]  /*1a10*/  FMUL R22, R22, R11 ;  /* 0x0000000b16167220 */ /* 0x000fe20000400000 */
[----:B------:R-:W-:Y:S01]  /*1a20*/  FMUL R23, R23, R2 ;  /* 0x0000000217177220 */ /* 0x000fe20000400000 */
[----:B------:R-:W-:Y:S04]  /*1a30*/  STG.E.128 desc[UR4][R40.64], R4 ;  /* 0x0000000428007986 */ /* 0x000fe8000c101d04 */
[----:B------:R-:W-:Y:S04]  /*1a40*/  STG.E.128 desc[UR4][R40.64+0x800], R12 ;  /* 0x0008000c28007986 */ /* 0x000fe8000c101d04 */
[----:B------:R-:W-:Y:S04]  /*1a50*/  STG.E.128 desc[UR4][R8.64], R16 ;  /* 0x0000001008007986 */ /* 0x000fe8000c101d04 */
[----:B------:R-:W-:Y:S01]  /*1a60*/  STG.E.128 desc[UR4][R8.64+0x800], R20 ;  /* 0x0008001408007986 */ /* 0x000fe2000c101d04 */
[----:B------:R-:W-:Y:S05]  /*1a70*/  EXIT ;  /* 0x000000000000794d */ /* 0x000fea0003800000 */
.L_x_0:
[----:B------:R-:W-:-:S00]  /*1a80*/  BRA `(.L_x_0) ;  /* 0xfffffffc00fc7947 */ /* 0x000fc0000383ffff */
[----:B------:R-:W-:-:S00]  /*1a90*/  NOP ;  /* 0x0000000000007918 */ /* 0x000fc00000000000 */
        /* <DEDUP_REMOVED lines=14> */
.L_x_1:


//--------------------- .nv.global.init           --------------------------
	.section	.nv.global.init,"aw",@progbits
.nv.global.init:
	.type		_$_str,@object
	.size		_$_str,(_$_str_$_2 - _$_str)
_$_str:
        /*0000*/ 	.byte	0x5f, 0x5f, 0x43, 0x55, 0x44, 0x41, 0x5f, 0x46, 0x54, 0x5a, 0x00
	.type		_$_str_$_2,@object
	.size		_$_str_$_2,(.L_1 - _$_str_$_2)
_$_str_$_2:
        /*000b*/ 	.byte	0x5f, 0x5f, 0x43, 0x55, 0x44, 0x41, 0x5f, 0x50, 0x52, 0x45, 0x43, 0x5f, 0x53, 0x51, 0x52, 0x54
        /*001b*/ 	.byte	0x00
.L_1:


//--------------------- .nv.constant0.triton_poi_fused__native_batch_norm_legit_no_training_convolution_gelu_3 --------------------------
	.section	.nv.constant0.triton_poi_fused__native_batch_norm_legit_no_training_convolution_gelu_3,"a",@progbits
	.sectionflags	@""
	.align	4
.nv.constant0.triton_poi_fused__native_batch_norm_legit_no_training_convolution_gelu_3:
	.zero		588
